//
// Generated by NVIDIA NVVM Compiler
//
// Compiler Build ID: CL-36424714
// Cuda compilation tools, release 13.0, V13.0.88
// Based on NVVM 20.0.0
//

.version 9.0
.target sm_100
.address_size 64

	// .globl	_Z13matrixMulCUDAPfS_S_i

.visible .entry _Z13matrixMulCUDAPfS_S_i(
	.param .u64 .ptr .align 1 _Z13matrixMulCUDAPfS_S_i_param_0,
	.param .u64 .ptr .align 1 _Z13matrixMulCUDAPfS_S_i_param_1,
	.param .u64 .ptr .align 1 _Z13matrixMulCUDAPfS_S_i_param_2,
	.param .u32 _Z13matrixMulCUDAPfS_S_i_param_3
)
{
	.reg .pred 	%p<10>;
	.reg .b32 	%r<40>;
	.reg .b32 	%f<67>;
	.reg .b64 	%rd<67>;

	ld.param.u64 	%rd14, [_Z13matrixMulCUDAPfS_S_i_param_0];
	ld.param.u64 	%rd15, [_Z13matrixMulCUDAPfS_S_i_param_1];
	ld.param.u32 	%r18, [_Z13matrixMulCUDAPfS_S_i_param_3];
	cvta.to.global.u64 	%rd1, %rd15;
	cvta.to.global.u64 	%rd2, %rd14;
	mov.u32 	%r19, %ctaid.y;
	shl.b32 	%r20, %r19, 4;
	mov.u32 	%r21, %tid.y;
	add.s32 	%r1, %r20, %r21;
	mov.u32 	%r22, %ctaid.x;
	shl.b32 	%r23, %r22, 4;
	mov.u32 	%r24, %tid.x;
	add.s32 	%r2, %r23, %r24;
	max.s32 	%r25, %r1, %r2;
	setp.ge.s32 	%p1, %r25, %r18;
	@%p1 bra 	$L__BB0_13;
	mul.lo.s32 	%r3, %r18, %r1;
	and.b32  	%r4, %r18, 7;
	setp.lt.u32 	%p2, %r18, 8;
	mov.f32 	%f66, 0f00000000;
	mov.b32 	%r38, 0;
	@%p2 bra 	$L__BB0_4;
	and.b32  	%r38, %r18, 2147483640;
	neg.s32 	%r36, %r38;
	mul.wide.s32 	%rd16, %r18, 4;
	add.s64 	%rd3, %rd1, %rd16;
	shl.b32 	%r7, %r18, 3;
	mul.wide.s32 	%rd17, %r18, 8;
	add.s64 	%rd4, %rd1, %rd17;
	mul.wide.s32 	%rd18, %r18, 12;
	add.s64 	%rd5, %rd1, %rd18;
	mul.wide.s32 	%rd19, %r18, 16;
	add.s64 	%rd6, %rd1, %rd19;
	mul.wide.s32 	%rd20, %r18, 20;
	add.s64 	%rd7, %rd1, %rd20;
	mul.wide.s32 	%rd21, %r18, 24;
	add.s64 	%rd8, %rd1, %rd21;
	mul.wide.s32 	%rd22, %r18, 28;
	add.s64 	%rd9, %rd1, %rd22;
	mul.wide.u32 	%rd23, %r3, 4;
	add.s64 	%rd24, %rd23, %rd2;
	add.s64 	%rd66, %rd24, 16;
	mov.f32 	%f66, 0f00000000;
	mov.u32 	%r35, %r2;
$L__BB0_3:
	.pragma "nounroll";
	mul.wide.s32 	%rd25, %r35, 4;
	add.s64 	%rd26, %rd3, %rd25;
	add.s64 	%rd27, %rd4, %rd25;
	add.s64 	%rd28, %rd5, %rd25;
	add.s64 	%rd29, %rd6, %rd25;
	add.s64 	%rd30, %rd7, %rd25;
	add.s64 	%rd31, %rd8, %rd25;
	add.s64 	%rd32, %rd9, %rd25;
	add.s64 	%rd33, %rd1, %rd25;
	ld.global.f32 	%f16, [%rd66+-16];
	ld.global.f32 	%f17, [%rd33];
	fma.rn.f32 	%f18, %f16, %f17, %f66;
	ld.global.f32 	%f19, [%rd66+-12];
	ld.global.f32 	%f20, [%rd26];
	fma.rn.f32 	%f21, %f19, %f20, %f18;
	ld.global.f32 	%f22, [%rd66+-8];
	ld.global.f32 	%f23, [%rd27];
	fma.rn.f32 	%f24, %f22, %f23, %f21;
	ld.global.f32 	%f25, [%rd66+-4];
	ld.global.f32 	%f26, [%rd28];
	fma.rn.f32 	%f27, %f25, %f26, %f24;
	ld.global.f32 	%f28, [%rd66];
	ld.global.f32 	%f29, [%rd29];
	fma.rn.f32 	%f30, %f28, %f29, %f27;
	ld.global.f32 	%f31, [%rd66+4];
	ld.global.f32 	%f32, [%rd30];
	fma.rn.f32 	%f33, %f31, %f32, %f30;
	ld.global.f32 	%f34, [%rd66+8];
	ld.global.f32 	%f35, [%rd31];
	fma.rn.f32 	%f36, %f34, %f35, %f33;
	ld.global.f32 	%f37, [%rd66+12];
	ld.global.f32 	%f38, [%rd32];
	fma.rn.f32 	%f66, %f37, %f38, %f36;
	add.s32 	%r36, %r36, 8;
	add.s32 	%r35, %r35, %r7;
	add.s64 	%rd66, %rd66, 32;
	setp.ne.s32 	%p3, %r36, 0;
	@%p3 bra 	$L__BB0_3;
$L__BB0_4:
	setp.eq.s32 	%p4, %r4, 0;
	@%p4 bra 	$L__BB0_12;
	and.b32  	%r13, %r18, 3;
	setp.lt.u32 	%p5, %r4, 4;
	@%p5 bra 	$L__BB0_7;
	add.s32 	%r27, %r38, %r3;
	mul.wide.u32 	%rd34, %r27, 4;
	add.s64 	%rd35, %rd2, %rd34;
	ld.global.f32 	%f40, [%rd35];
	mad.lo.s32 	%r28, %r38, %r18, %r2;
	mul.wide.s32 	%rd36, %r28, 4;
	add.s64 	%rd37, %rd1, %rd36;
	ld.global.f32 	%f41, [%rd37];
	fma.rn.f32 	%f42, %f40, %f41, %f66;
	cvt.u64.u32 	%rd38, %r3;
	cvt.u64.u32 	%rd39, %r38;
	add.s64 	%rd40, %rd39, %rd38;
	shl.b64 	%rd41, %rd40, 2;
	add.s64 	%rd42, %rd2, %rd41;
	ld.global.f32 	%f43, [%rd42+4];
	mul.wide.s32 	%rd43, %r18, 4;
	add.s64 	%rd44, %rd37, %rd43;
	ld.global.f32 	%f44, [%rd44];
	fma.rn.f32 	%f45, %f43, %f44, %f42;
	ld.global.f32 	%f46, [%rd42+8];
	add.s64 	%rd45, %rd44, %rd43;
	ld.global.f32 	%f47, [%rd45];
	fma.rn.f32 	%f48, %f46, %f47, %f45;
	ld.global.f32 	%f49, [%rd42+12];
	add.s64 	%rd46, %rd45, %rd43;
	ld.global.f32 	%f50, [%rd46];
	fma.rn.f32 	%f66, %f49, %f50, %f48;
	add.s32 	%r38, %r38, 4;
$L__BB0_7:
	setp.eq.s32 	%p6, %r13, 0;
	@%p6 bra 	$L__BB0_12;
	setp.eq.s32 	%p7, %r13, 1;
	@%p7 bra 	$L__BB0_10;
	add.s32 	%r29, %r38, %r3;
	mul.wide.u32 	%rd47, %r29, 4;
	add.s64 	%rd48, %rd2, %rd47;
	ld.global.f32 	%f52, [%rd48];
	mad.lo.s32 	%r30, %r38, %r18, %r2;
	mul.wide.s32 	%rd49, %r30, 4;
	add.s64 	%rd50, %rd1, %rd49;
	ld.global.f32 	%f53, [%rd50];
	fma.rn.f32 	%f54, %f52, %f53, %f66;
	cvt.u64.u32 	%rd51, %r3;
	cvt.u64.u32 	%rd52, %r38;
	add.s64 	%rd53, %rd52, %rd51;
	shl.b64 	%rd54, %rd53, 2;
	add.s64 	%rd55, %rd2, %rd54;
	ld.global.f32 	%f55, [%rd55+4];
	mul.wide.s32 	%rd56, %r18, 4;
	add.s64 	%rd57, %rd50, %rd56;
	ld.global.f32 	%f56, [%rd57];
	fma.rn.f32 	%f66, %f55, %f56, %f54;
	add.s32 	%r38, %r38, 2;
$L__BB0_10:
	and.b32  	%r31, %r18, 1;
	setp.eq.b32 	%p8, %r31, 1;
	not.pred 	%p9, %p8;
	@%p9 bra 	$L__BB0_12;
	add.s32 	%r32, %r38, %r3;
	mul.wide.u32 	%rd58, %r32, 4;
	add.s64 	%rd59, %rd2, %rd58;
	ld.global.f32 	%f57, [%rd59];
	mad.lo.s32 	%r33, %r38, %r18, %r2;
	mul.wide.s32 	%rd60, %r33, 4;
	add.s64 	%rd61, %rd1, %rd60;
	ld.global.f32 	%f58, [%rd61];
	fma.rn.f32 	%f66, %f57, %f58, %f66;
$L__BB0_12:
	ld.param.u64 	%rd65, [_Z13matrixMulCUDAPfS_S_i_param_2];
	add.s32 	%r34, %r3, %r2;
	cvta.to.global.u64 	%rd62, %rd65;
	mul.wide.s32 	%rd63, %r34, 4;
	add.s64 	%rd64, %rd62, %rd63;
	st.global.f32 	[%rd64], %f66;
$L__BB0_13:
	ret;

}


// ===== COMPILED SASS (sm_100) =====

	.target	sm_100

	.elftype	@"ET_EXEC"


//--------------------- .note.nv.tkinfo           --------------------------
	.section	.note.nv.tkinfo,"",@"SHT_NOTE"
	.sectionflags	@"SHF_NOTE_NV_TKINFO"
	.tkinfo
        /*0018*/ 	.word	0x00000002
        /*0030*/ 	.string	""
        /*0030*/ 	.string	"ptxas"
        /*0030*/ 	.string	"Cuda compilation tools, release 13.0, V13.0.88"
        /*0030*/ 	.string	"Build cuda_13.0.r13.0/compiler.36424714_0"
        /*0030*/ 	.string	"-arch sm_100 -m 64 "



//--------------------- .note.nv.cuinfo           --------------------------
	.section	.note.nv.cuinfo,"",@"SHT_NOTE"
	.sectionflags	@"SHF_NOTE_NV_CUINFO"
        /*0018*/ 	.short	0x0002
        /*001a*/ 	.short	0x0064
        /*001c*/ 	.short	0x0082
	.zero		2


//--------------------- .nv.info                  --------------------------
	.section	.nv.info,"",@"SHT_CUDA_INFO"
	.align	4


	//----- nvinfo : EIATTR_REGCOUNT
	.align		4
        /*0000*/ 	.byte	0x04, 0x2f
        /*0002*/ 	.short	(.L_1 - .L_0)
	.align		4
.L_0:
        /*0004*/ 	.word	index@(_Z13matrixMulCUDAPfS_S_i)
        /*0008*/ 	.word	0x0000001e


	//----- nvinfo : EIATTR_FRAME_SIZE
	.align		4
.L_1:
        /*000c*/ 	.byte	0x04, 0x11
        /*000e*/ 	.short	(.L_3 - .L_2)
	.align		4
.L_2:
        /*0010*/ 	.word	index@(_Z13matrixMulCUDAPfS_S_i)
        /*0014*/ 	.word	0x00000000


	//----- nvinfo : EIATTR_MIN_STACK_SIZE
	.align		4
.L_3:
        /*0018*/ 	.byte	0x04, 0x12
        /*001a*/ 	.short	(.L_5 - .L_4)
	.align		4
.L_4:
        /*001c*/ 	.word	index@(_Z13matrixMulCUDAPfS_S_i)
        /*0020*/ 	.word	0x00000000
.L_5:


//--------------------- .nv.compat                --------------------------
	.section	.nv.compat,"",@"SHT_CUDA_COMPAT_INFO"
	.align	4
        /*0000*/ 	.byte	0x02, 0x09, 0x00, 0x00, 0x02, 0x02, 0x01, 0x00, 0x02, 0x05, 0x05, 0x00, 0x03, 0x07, 0x01, 0x01
        /*0010*/ 	.byte	0x02, 0x03, 0x00, 0x00, 0x02, 0x06, 0x01, 0x00, 0x04, 0x0b, 0x08, 0x00, 0x09, 0x00, 0x00, 0x00
        /*0020*/ 	.byte	0x00, 0x00, 0x00, 0x00


//--------------------- .nv.info._Z13matrixMulCUDAPfS_S_i --------------------------
	.section	.nv.info._Z13matrixMulCUDAPfS_S_i,"",@"SHT_CUDA_INFO"
	.sectionflags	@""
	.align	4


	//----- nvinfo : EIATTR_CUDA_API_VERSION
	.align		4
        /*0000*/ 	.byte	0x04, 0x37
        /*0002*/ 	.short	(.L_7 - .L_6)
.L_6:
        /*0004*/ 	.word	0x00000082


	//----- nvinfo : EIATTR_KPARAM_INFO
	.align		4
.L_7:
        /*0008*/ 	.byte	0x04, 0x17
        /*000a*/ 	.short	(.L_9 - .L_8)
.L_8:
        /*000c*/ 	.word	0x00000000
        /*0010*/ 	.short	0x0003
        /*0012*/ 	.short	0x0018
        /*0014*/ 	.byte	0x00, 0xf0, 0x11, 0x00


	//----- nvinfo : EIATTR_KPARAM_INFO
	.align		4
.L_9:
        /*0018*/ 	.byte	0x04, 0x17
        /*001a*/ 	.short	(.L_11 - .L_10)
.L_10:
        /*001c*/ 	.word	0x00000000
        /*0020*/ 	.short	0x0002
        /*0022*/ 	.short	0x0010
        /*0024*/ 	.byte	0x00, 0xf5, 0x21, 0x00


	//----- nvinfo : EIATTR_KPARAM_INFO
	.align		4
.L_11:
        /*0028*/ 	.byte	0x04, 0x17
        /*002a*/ 	.short	(.L_13 - .L_12)
.L_12:
        /*002c*/ 	.word	0x00000000
        /*0030*/ 	.short	0x0001
        /*0032*/ 	.short	0x0008
        /*0034*/ 	.byte	0x00, 0xf5, 0x21, 0x00


	//----- nvinfo : EIATTR_KPARAM_INFO
	.align		4
.L_13:
        /*0038*/ 	.byte	0x04, 0x17
        /*003a*/ 	.short	(.L_15 - .L_14)
.L_14:
        /*003c*/ 	.word	0x00000000
        /*0040*/ 	.short	0x0000
        /*0042*/ 	.short	0x0000
        /*0044*/ 	.byte	0x00, 0xf5, 0x21, 0x00


	//----- nvinfo : EIATTR_SPARSE_MMA_MASK
	.align		4
.L_15:
        /*0048*/ 	.byte	0x03, 0x50
        /*004a*/ 	.short	0x0000


	//----- nvinfo : EIATTR_MAXREG_COUNT
	.align		4
        /*004c*/ 	.byte	0x03, 0x1b
        /*004e*/ 	.short	0x00ff


	//----- nvinfo : EIATTR_MERCURY_ISA_VERSION
	.align		4
        /*0050*/ 	.byte	0x03, 0x5f
        /*0052*/ 	.short	0x0101


	//----- nvinfo : EIATTR_VRC_CTA_INIT_COUNT
	.align		4
        /*0054*/ 	.byte	0x02, 0x4a
	.zero		1
	.zero		1


	//----- nvinfo : EIATTR_EXIT_INSTR_OFFSETS
	.align		4
        /*0058*/ 	.byte	0x04, 0x1c
        /*005a*/ 	.short	(.L_17 - .L_16)


	//   ....[0]....
.L_16:
        /*005c*/ 	.word	0x000000a0


	//   ....[1]....
        /*0060*/ 	.word	0x00000a70


	//----- nvinfo : EIATTR_CBANK_PARAM_SIZE
	.align		4
.L_17:
        /*0064*/ 	.byte	0x03, 0x19
        /*0066*/ 	.short	0x001c


	//----- nvinfo : EIATTR_PARAM_CBANK
	.align		4
        /*0068*/ 	.byte	0x04, 0x0a
        /*006a*/ 	.short	(.L_19 - .L_18)
	.align		4
.L_18:
        /*006c*/ 	.word	index@(.nv.constant0._Z13matrixMulCUDAPfS_S_i)
        /*0070*/ 	.short	0x0380
        /*0072*/ 	.short	0x001c


	//----- nvinfo : EIATTR_SW_WAR
	.align		4
.L_19:
        /*0074*/ 	.byte	0x04, 0x36
        /*0076*/ 	.short	(.L_21 - .L_20)
.L_20:
        /*0078*/ 	.word	0x00000008
.L_21:


//--------------------- .nv.callgraph             --------------------------
	.section	.nv.callgraph,"",@"SHT_CUDA_CALLGRAPH"
	.align	4
	.sectionentsize	8
	.align		4
        /*0000*/ 	.word	0x00000000
	.align		4
        /*0004*/ 	.word	0xffffffff
	.align		4
        /*0008*/ 	.word	0x00000000
	.align		4
        /*000c*/ 	.word	0xfffffffe
	.align		4
        /*0010*/ 	.word	0x00000000
	.align		4
        /*0014*/ 	.word	0xfffffffd
	.align		4
        /*0018*/ 	.word	0x00000000
	.align		4
        /*001c*/ 	.word	0xfffffffc


//--------------------- .text._Z13matrixMulCUDAPfS_S_i --------------------------
	.section	.text._Z13matrixMulCUDAPfS_S_i,"ax",@progbits
	.align	128
        .global         _Z13matrixMulCUDAPfS_S_i
        .type           _Z13matrixMulCUDAPfS_S_i,@function
        .size           _Z13matrixMulCUDAPfS_S_i,(.L_x_5 - _Z13matrixMulCUDAPfS_S_i)
        .other          _Z13matrixMulCUDAPfS_S_i,@"STO_CUDA_ENTRY STV_DEFAULT"
_Z13matrixMulCUDAPfS_S_i:
.text._Z13matrixMulCUDAPfS_S_i:
[----:B------:R-:W-:Y:S01]  /*0000*/  LDC R1, c[0x0][0x37c] ;  /* 0x0000df00ff017b82 */ /* 0x000fe20000000800 */
[----:B------:R-:W0:Y:S01]  /*0010*/  S2R R13, SR_CTAID.Y ;  /* 0x00000000000d7919 */ /* 0x000e220000002600 */
[----:B------:R-:W1:Y:S01]  /*0020*/  LDCU UR20, c[0x0][0x398] ;  /* 0x00007300ff1477ac */ /* 0x000e620008000800 */
[----:B------:R-:W0:Y:S01]  /*0030*/  S2R R0, SR_TID.Y ;  /* 0x0000000000007919 */ /* 0x000e220000002200 */
[----:B------:R-:W2:Y:S01]  /*0040*/  S2R R2, SR_CTAID.X ;  /* 0x0000000000027919 */ /* 0x000ea20000002500 */
[----:B------:R-:W2:Y:S01]  /*0050*/  S2R R3, SR_TID.X ;  /* 0x0000000000037919 */ /* 0x000ea20000002100 */
[----:B0-----:R-:W-:Y:S02]  /*0060*/  LEA R13, R13, R0, 0x4 ;  /* 0x000000000d0d7211 */ /* 0x001fe400078e20ff */
[----:B--2---:R-:W-:-:S04]  /*0070*/  LEA R0, R2, R3, 0x4 ;  /* 0x0000000302007211 */ /* 0x004fc800078e20ff */
[----:B------:R-:W-:-:S04]  /*0080*/  VIMNMX R2, PT, PT, R13, R0, !PT ;  /* 0x000000000d027248 */ /* 0x000fc80007fe0100 */
[----:B-1----:R-:W-:-:S13]  /*0090*/  ISETP.GE.AND P0, PT, R2, UR20, PT ;  /* 0x0000001402007c0c */ /* 0x002fda000bf06270 */
[----:B------:R-:W-:Y:S05]  /*00a0*/  @P0 EXIT ;  /* 0x000000000000094d */ /* 0x000fea0003800000 */
[----:B------:R-:W-:Y:S01]  /*00b0*/  UISETP.GE.U32.AND UP0, UPT, UR20, 0x8, UPT ;  /* 0x000000081400788c */ /* 0x000fe2000bf06070 */
[----:B------:R-:W-:Y:S02]  /*00c0*/  HFMA2 R12, -RZ, RZ, 0, 0 ;  /* 0x00000000ff0c7431 */ /* 0x000fe400000001ff */
[----:B------:R-:W-:Y:S01]  /*00d0*/  IMAD R13, R13, UR20, RZ ;  /* 0x000000140d0d7c24 */ /* 0x000fe2000f8e02ff */
[----:B------:R-:W-:Y:S01]  /*00e0*/  UMOV UR4, URZ ;  /* 0x000000ff00047c82 */ /* 0x000fe20008000000 */
[----:B------:R-:W0:Y:S04]  /*00f0*/  LDCU.64 UR18, c[0x0][0x358] ;  /* 0x00006b00ff1277ac */ /* 0x000e280008000a00 */
[----:B------:R-:W-:Y:S05]  /*0100*/  BRA.U !UP0, `(.L_x_0) ;  /* 0x0000000508047547 */ /* 0x000fea000b800000 */
[----:B------:R-:W1:Y:S01]  /*0110*/  LDCU.128 UR24, c[0x0][0x380] ;  /* 0x00007000ff1877ac */ /* 0x000e620008000c00 */
[----:B------:R-:W-:Y:S02]  /*0120*/  MOV R12, RZ ;  /* 0x000000ff000c7202 */ /* 0x000fe40000000f00 */
[----:B------:R-:W-:Y:S01]  /*0130*/  MOV R14, R0 ;  /* 0x00000000000e7202 */ /* 0x000fe20000000f00 */
[----:B------:R-:W-:-:S04]  /*0140*/  ULOP3.LUT UR4, UR20, 0x7ffffff8, URZ, 0xc0, !UPT ;  /* 0x7ffffff814047892 */ /* 0x000fc8000f8ec0ff */
[----:B------:R-:W-:Y:S01]  /*0150*/  UIADD3 UR5, UPT, UPT, -UR4, URZ, URZ ;  /* 0x000000ff04057290 */ /* 0x000fe2000fffe1ff */
[----:B-1----:R-:W-:Y:S01]  /*0160*/  MOV R2, UR24 ;  /* 0x0000001800027c02 */ /* 0x002fe20008000f00 */
[----:B------:R-:W-:Y:S01]  /*0170*/  IMAD.U32 R3, RZ, RZ, UR25 ;  /* 0x00000019ff037e24 */ /* 0x000fe2000f8e00ff */
[----:B------:R-:W-:Y:S02]  /*0180*/  UIMAD.WIDE UR6, UR20, 0x8, UR26 ;  /* 0x00000008140678a5 */ /* 0x000fe4000f8e021a */
[----:B------:R-:W-:Y:S01]  /*0190*/  UIMAD.WIDE UR8, UR20, 0xc, UR26 ;  /* 0x0000000c140878a5 */ /* 0x000fe2000f8e021a */
[----:B------:R-:W-:Y:S01]  /*01a0*/  IMAD.WIDE.U32 R2, R13, 0x4, R2 ;  /* 0x000000040d027825 */ /* 0x000fe200078e0002 */
[----:B------:R-:W-:Y:S02]  /*01b0*/  UIMAD.WIDE UR10, UR20, 0x10, UR26 ;  /* 0x00000010140a78a5 */ /* 0x000fe4000f8e021a */
[----:B------:R-:W-:Y:S01]  /*01c0*/  UIMAD.WIDE UR12, UR20, 0x14, UR26 ;  /* 0x00000014140c78a5 */ /* 0x000fe2000f8e021a */
[----:B------:R-:W-:Y:S01]  /*01d0*/  IADD3 R2, P0, PT, R2, 0x10, RZ ;  /* 0x0000001002027810 */ /* 0x000fe20007f1e0ff */
[----:B------:R-:W-:-:S02]  /*01e0*/  UIMAD.WIDE UR14, UR20, 0x18, UR26 ;  /* 0x00000018140e78a5 */ /* 0x000fc4000f8e021a */
[----:B------:R-:W-:Y:S01]  /*01f0*/  UIMAD.WIDE UR16, UR20, 0x1c, UR26 ;  /* 0x0000001c141078a5 */ /* 0x000fe2000f8e021a */
[----:B------:R-:W-:-:S11]  /*0200*/  IADD3.X R3, PT, PT, RZ, R3, RZ, P0, !PT ;  /* 0x00000003ff037210 */ /* 0x000fd600007fe4ff */
.L_x_1:
[----:B------:R-:W-:Y:S01]  /*0210*/  UIMAD.WIDE UR22, UR20, 0x4, UR26 ;  /* 0x00000004141678a5 */ /* 0x000fe2000f8e021a */
[----:B------:R-:W-:Y:S01]  /*0220*/  MOV R23, 0x4 ;  /* 0x0000000400177802 */ /* 0x000fe20000000f00 */
[----:B------:R-:W-:Y:S01]  /*0230*/  HFMA2 R25, -RZ, RZ, 0, 2.384185791015625e-07 ;  /* 0x00000004ff197431 */ /* 0x000fe200000001ff */
[----:B0-----:R-:W2:Y:S03]  /*0240*/  LDG.E R21, desc[UR18][R2.64+-0x10] ;  /* 0xfffff01202157981 */ /* 0x001ea6000c1e1900 */
[----:B------:R-:W-:Y:S01]  /*0250*/  IMAD.WIDE R22, R14, R23, UR26 ;  /* 0x0000001a0e167e25 */ /* 0x000fe2000f8e0217 */
[----:B------:R-:W-:-:S03]  /*0260*/  MOV R9, UR23 ;  /* 0x0000001700097c02 */ /* 0x000fc60008000f00 */
[----:B------:R-:W-:Y:S01]  /*0270*/  HFMA2 R5, -RZ, RZ, 0, 2.384185791015625e-07 ;  /* 0x00000004ff057431 */ /* 0x000fe200000001ff */
[----:B------:R-:W-:Y:S01]  /*0280*/  MOV R11, 0x4 ;  /* 0x00000004000b7802 */ /* 0x000fe20000000f00 */
[----:B------:R-:W-:Y:S01]  /*0290*/  IMAD.U32 R8, RZ, RZ, UR22 ;  /* 0x00000016ff087e24 */ /* 0x000fe2000f8e00ff */
[----:B------:R-:W3:Y:S03]  /*02a0*/  LDG.E R19, desc[UR18][R2.64+-0xc] ;  /* 0xfffff41202137981 */ /* 0x000ee6000c1e1900 */
[C---:B------:R-:W-:Y:S01]  /*02b0*/  IMAD.WIDE R8, R14.reuse, 0x4, R8 ;  /* 0x000000040e087825 */ /* 0x040fe200078e0208 */
[----:B------:R-:W2:Y:S03]  /*02c0*/  LDG.E R22, desc[UR18][R22.64] ;  /* 0x0000001216167981 */ /* 0x000ea6000c1e1900 */
[C---:B------:R-:W-:Y:S01]  /*02d0*/  IMAD.WIDE R24, R14.reuse, R25, UR6 ;  /* 0x000000060e187e25 */ /* 0x040fe2000f8e0219 */
[----:B------:R0:W3:Y:S03]  /*02e0*/  LDG.E R20, desc[UR18][R8.64] ;  /* 0x0000001208147981 */ /* 0x0000e6000c1e1900 */
[----:B------:R-:W-:Y:S01]  /*02f0*/  IMAD.WIDE R10, R14, R11, UR8 ;  /* 0x000000080e0a7e25 */ /* 0x000fe2000f8e020b */
[----:B------:R-:W4:Y:S04]  /*0300*/  LDG.E R18, desc[UR18][R24.64] ;  /* 0x0000001218127981 */ /* 0x000f28000c1e1900 */
[----:B------:R-:W4:Y:S01]  /*0310*/  LDG.E R17, desc[UR18][R2.64+-0x8] ;  /* 0xfffff81202117981 */ /* 0x000f22000c1e1900 */
[----:B------:R-:W-:-:S02]  /*0320*/  IMAD.MOV.U32 R7, RZ, RZ, 0x4 ;  /* 0x00000004ff077424 */ /* 0x000fc400078e00ff */
[C---:B------:R-:W-:Y:S01]  /*0330*/  IMAD.WIDE R4, R14.reuse, R5, UR10 ;  /* 0x0000000a0e047e25 */ /* 0x040fe2000f8e0205 */
[----:B------:R1:W5:Y:S03]  /*0340*/  LDG.E R16, desc[UR18][R10.64] ;  /* 0x000000120a107981 */ /* 0x000366000c1e1900 */
[----:B------:R-:W-:Y:S01]  /*0350*/  HFMA2 R27, -RZ, RZ, 0, 2.384185791015625e-07 ;  /* 0x00000004ff1b7431 */ /* 0x000fe200000001ff */
[----:B0-----:R-:W-:Y:S01]  /*0360*/  MOV R9, 0x4 ;  /* 0x0000000400097802 */ /* 0x001fe20000000f00 */
[----:B------:R-:W5:Y:S01]  /*0370*/  LDG.E R15, desc[UR18][R2.64+-0x4] ;  /* 0xfffffc12020f7981 */ /* 0x000f62000c1e1900 */
[----:B------:R-:W-:-:S03]  /*0380*/  IMAD.WIDE R6, R14, R7, UR12 ;  /* 0x0000000c0e067e25 */ /* 0x000fc6000f8e0207 */
[----:B------:R0:W5:Y:S01]  /*0390*/  LDG.E R4, desc[UR18][R4.64] ;  /* 0x0000001204047981 */ /* 0x000162000c1e1900 */
[----:B------:R-:W-:-:S03]  /*03a0*/  IMAD.WIDE R8, R14, R9, UR14 ;  /* 0x0000000e0e087e25 */ /* 0x000fc6000f8e0209 */
[----:B------:R-:W5:Y:S01]  /*03b0*/  LDG.E R23, desc[UR18][R2.64] ;  /* 0x0000001202177981 */ /* 0x000f62000c1e1900 */
[----:B-1----:R-:W-:-:S03]  /*03c0*/  IMAD.WIDE R10, R14, R27, UR16 ;  /* 0x000000100e0a7e25 */ /* 0x002fc6000f8e021b */
[----:B------:R-:W5:Y:S04]  /*03d0*/  LDG.E R7, desc[UR18][R6.64] ;  /* 0x0000001206077981 */ /* 0x000f68000c1e1900 */
[----:B------:R-:W5:Y:S04]  /*03e0*/  LDG.E R24, desc[UR18][R2.64+0x4] ;  /* 0x0000041202187981 */ /* 0x000f68000c1e1900 */
[----:B------:R-:W5:Y:S04]  /*03f0*/  LDG.E R8, desc[UR18][R8.64] ;  /* 0x0000001208087981 */ /* 0x000f68000c1e1900 */
[----:B------:R-:W5:Y:S04]  /*0400*/  LDG.E R25, desc[UR18][R2.64+0x8] ;  /* 0x0000081202197981 */ /* 0x000f68000c1e1900 */
[----:B------:R-:W5:Y:S04]  /*0410*/  LDG.E R10, desc[UR18][R10.64] ;  /* 0x000000120a0a7981 */ /* 0x000f68000c1e1900 */
[----:B------:R1:W5:Y:S01]  /*0420*/  LDG.E R27, desc[UR18][R2.64+0xc] ;  /* 0x00000c12021b7981 */ /* 0x000362000c1e1900 */
[----:B------:R-:W-:-:S04]  /*0430*/  UIADD3 UR5, UPT, UPT, UR5, 0x8, URZ ;  /* 0x0000000805057890 */ /* 0x000fc8000fffe0ff */
[----:B------:R-:W-:Y:S01]  /*0440*/  UISETP.NE.AND UP0, UPT, UR5, URZ, UPT ;  /* 0x000000ff0500728c */ /* 0x000fe2000bf05270 */
[----:B0-----:R-:W-:Y:S02]  /*0450*/  MOV R5, UR20 ;  /* 0x0000001400057c02 */ /* 0x001fe40008000f00 */
[----:B-1----:R-:W-:-:S03]  /*0460*/  IADD3 R2, P0, PT, R2, 0x20, RZ ;  /* 0x0000002002027810 */ /* 0x002fc60007f1e0ff */
[----:B------:R-:W-:Y:S01]  /*0470*/  IMAD R14, R5, 0x8, R14 ;  /* 0x00000008050e7824 */ /* 0x000fe200078e020e */
[----:B------:R-:W-:Y:S01]  /*0480*/  IADD3.X R3, PT, PT, RZ, R3, RZ, P0, !PT ;  /* 0x00000003ff037210 */ /* 0x000fe200007fe4ff */
[----:B--2---:R-:W-:-:S04]  /*0490*/  FFMA R22, R21, R22, R12 ;  /* 0x0000001615167223 */ /* 0x004fc8000000000c */
[----:B---3--:R-:W-:-:S04]  /*04a0*/  FFMA R20, R19, R20, R22 ;  /* 0x0000001413147223 */ /* 0x008fc80000000016 */
[----:B----4-:R-:W-:-:S04]  /*04b0*/  FFMA R18, R17, R18, R20 ;  /* 0x0000001211127223 */ /* 0x010fc80000000014 */
[----:B-----5:R-:W-:-:S04]  /*04c0*/  FFMA R16, R15, R16, R18 ;  /* 0x000000100f107223 */ /* 0x020fc80000000012 */
[----:B------:R-:W-:-:S04]  /*04d0*/  FFMA R23, R23, R4, R16 ;  /* 0x0000000417177223 */ /* 0x000fc80000000010 */
[----:B------:R-:W-:-:S04]  /*04e0*/  FFMA R24, R24, R7, R23 ;  /* 0x0000000718187223 */ /* 0x000fc80000000017 */
[----:B------:R-:W-:-:S04]  /*04f0*/  FFMA R8, R25, R8, R24 ;  /* 0x0000000819087223 */ /* 0x000fc80000000018 */
[----:B------:R-:W-:Y:S01]  /*0500*/  FFMA R12, R27, R10, R8 ;  /* 0x0000000a1b0c7223 */ /* 0x000fe20000000008 */
[----:B------:R-:W-:Y:S06]  /*0510*/  BRA.U UP0, `(.L_x_1) ;  /* 0xfffffffd003c7547 */ /* 0x000fec000b83ffff */
.L_x_0:
[----:B------:R-:W-:-:S04]  /*0520*/  ULOP3.LUT UR6, UR20, 0x7, URZ, 0xc0, !UPT ;  /* 0x0000000714067892 */ /* 0x000fc8000f8ec0ff */
[----:B------:R-:W-:-:S09]  /*0530*/  UISETP.NE.AND UP0, UPT, UR6, URZ, UPT ;  /* 0x000000ff0600728c */ /* 0x000fd2000bf05270 */
[----:B------:R-:W-:Y:S05]  /*0540*/  BRA.U !UP0, `(.L_x_2) ;  /* 0x0000000508387547 */ /* 0x000fea000b800000 */
[----:B------:R-:W-:Y:S02]  /*0550*/  UISETP.GE.U32.AND UP0, UPT, UR6, 0x4, UPT ;  /* 0x000000040600788c */ /* 0x000fe4000bf06070 */
[----:B------:R-:W-:-:S04]  /*0560*/  ULOP3.LUT UR5, UR20, 0x3, URZ, 0xc0, !UPT ;  /* 0x0000000314057892 */ /* 0x000fc8000f8ec0ff */
[----:B------:R-:W-:-:S03]  /*0570*/  UISETP.NE.AND UP1, UPT, UR5, URZ, UPT ;  /* 0x000000ff0500728c */ /* 0x000fc6000bf25270 */
[----:B------:R-:W-:Y:S08]  /*0580*/  BRA.U !UP0, `(.L_x_3) ;  /* 0x00000001087c7547 */ /* 0x000ff0000b800000 */
[----:B------:R-:W1:Y:S01]  /*0590*/  LDC.64 R6, c[0x0][0x388] ;  /* 0x0000e200ff067b82 */ /* 0x000e620000000a00 */
[----:B------:R-:W2:Y:S01]  /*05a0*/  LDCU.64 UR6, c[0x0][0x380] ;  /* 0x00007000ff0677ac */ /* 0x000ea20008000a00 */
[----:B------:R-:W-:Y:S01]  /*05b0*/  MOV R9, UR4 ;  /* 0x0000000400097c02 */ /* 0x000fe20008000f00 */
[----:B------:R-:W-:Y:S01]  /*05c0*/  IMAD.U32 R11, RZ, RZ, UR20 ;  /* 0x00000014ff0b7e24 */ /* 0x000fe2000f8e00ff */
[C---:B------:R-:W-:Y:S02]  /*05d0*/  IADD3 R3, PT, PT, R13.reuse, UR4, RZ ;  /* 0x000000040d037c10 */ /* 0x040fe4000fffe0ff */
[----:B------:R-:W-:Y:S01]  /*05e0*/  IADD3 R10, P0, PT, R13, UR4, RZ ;  /* 0x000000040d0a7c10 */ /* 0x000fe2000ff1e0ff */
[----:B------:R-:W-:Y:S01]  /*05f0*/  IMAD R9, R9, UR20, R0 ;  /* 0x0000001409097c24 */ /* 0x000fe2000f8e0200 */
[----:B------:R-:W3:Y:S01]  /*0600*/  LDC.64 R4, c[0x0][0x380] ;  /* 0x0000e000ff047b82 */ /* 0x000ee20000000a00 */
[----:B------:R-:W-:Y:S02]  /*0610*/  MOV R15, UR20 ;  /* 0x00000014000f7c02 */ /* 0x000fe40008000f00 */
[----:B-1----:R-:W-:Y:S01]  /*0620*/  IMAD.WIDE R6, R9, 0x4, R6 ;  /* 0x0000000409067825 */ /* 0x002fe200078e0206 */
[----:B------:R-:W-:-:S05]  /*0630*/  MOV R9, UR20 ;  /* 0x0000001400097c02 */ /* 0x000fca0008000f00 */
[----:B------:R-:W-:Y:S02]  /*0640*/  IMAD.WIDE R8, R9, 0x4, R6 ;  /* 0x0000000409087825 */ /* 0x000fe400078e0206 */
[----:B0-----:R-:W4:Y:S02]  /*0650*/  LDG.E R6, desc[UR18][R6.64] ;  /* 0x0000001206067981 */ /* 0x001f24000c1e1900 */
[----:B---3--:R-:W-:Y:S01]  /*0660*/  IMAD.WIDE.U32 R4, R3, 0x4, R4 ;  /* 0x0000000403047825 */ /* 0x008fe200078e0004 */
[----:B------:R-:W-:Y:S01]  /*0670*/  IADD3.X R3, PT, PT, RZ, RZ, RZ, P0, !PT ;  /* 0x000000ffff037210 */ /* 0x000fe200007fe4ff */
[----:B------:R-:W3:Y:S01]  /*0680*/  LDG.E R17, desc[UR18][R8.64] ;  /* 0x0000001208117981 */ /* 0x000ee2000c1e1900 */
[----:B--2---:R-:W-:-:S03]  /*0690*/  LEA R2, P0, R10, UR6, 0x2 ;  /* 0x000000060a027c11 */ /* 0x004fc6000f8010ff */
[----:B------:R-:W4:Y:S01]  /*06a0*/  LDG.E R5, desc[UR18][R4.64] ;  /* 0x0000001204057981 */ /* 0x000f22000c1e1900 */
[----:B------:R-:W-:Y:S01]  /*06b0*/  LEA.HI.X R3, R10, UR7, R3, 0x2, P0 ;  /* 0x000000070a037c11 */ /* 0x000fe200080f1403 */
[----:B------:R-:W-:-:S04]  /*06c0*/  IMAD.WIDE R10, R11, 0x4, R8 ;  /* 0x000000040b0a7825 */ /* 0x000fc800078e0208 */
[----:B------:R-:W3:Y:S01]  /*06d0*/  LDG.E R16, desc[UR18][R2.64+0x4] ;  /* 0x0000041202107981 */ /* 0x000ee2000c1e1900 */
[----:B------:R-:W-:-:S03]  /*06e0*/  IMAD.WIDE R14, R15, 0x4, R10 ;  /* 0x000000040f0e7825 */ /* 0x000fc600078e020a */
[----:B------:R-:W2:Y:S04]  /*06f0*/  LDG.E R19, desc[UR18][R10.64] ;  /* 0x000000120a137981 */ /* 0x000ea8000c1e1900 */
[----:B------:R-:W2:Y:S04]  /*0700*/  LDG.E R18, desc[UR18][R2.64+0x8] ;  /* 0x0000081202127981 */ /* 0x000ea8000c1e1900 */
[----:B------:R-:W5:Y:S04]  /*0710*/  LDG.E R20, desc[UR18][R2.64+0xc] ;  /* 0x00000c1202147981 */ /* 0x000f68000c1e1900 */
[----:B------:R-:W5:Y:S01]  /*0720*/  LDG.E R14, desc[UR18][R14.64] ;  /* 0x000000120e0e7981 */ /* 0x000f62000c1e1900 */
[----:B------:R-:W-:Y:S01]  /*0730*/  UIADD3 UR4, UPT, UPT, UR4, 0x4, URZ ;  /* 0x0000000404047890 */ /* 0x000fe2000fffe0ff */
[----:B----4-:R-:W-:-:S04]  /*0740*/  FFMA R5, R5, R6, R12 ;  /* 0x0000000605057223 */ /* 0x010fc8000000000c */
[----:B---3--:R-:W-:-:S04]  /*0750*/  FFMA R5, R16, R17, R5 ;  /* 0x0000001110057223 */ /* 0x008fc80000000005 */
[----:B--2---:R-:W-:-:S04]  /*0760*/  FFMA R5, R18, R19, R5 ;  /* 0x0000001312057223 */ /* 0x004fc80000000005 */
[----:B-----5:R-:W-:-:S07]  /*0770*/  FFMA R12, R20, R14, R5 ;  /* 0x0000000e140c7223 */ /* 0x020fce0000000005 */
.L_x_3:
[----:B------:R-:W-:Y:S05]  /*0780*/  BRA.U !UP1, `(.L_x_2) ;  /* 0x0000000109a87547 */ /* 0x000fea000b800000 */
[----:B------:R-:W-:Y:S01]  /*0790*/  UISETP.NE.AND UP0, UPT, UR5, 0x1, UPT ;  /* 0x000000010500788c */ /* 0x000fe2000bf05270 */
[----:B------:R-:W-:Y:S01]  /*07a0*/  IMAD.U32 R7, RZ, RZ, UR4 ;  /* 0x00000004ff077e24 */ /* 0x000fe2000f8e00ff */
[----:B------:R-:W-:Y:S02]  /*07b0*/  ULOP3.LUT UR5, UR20, 0x1, URZ, 0xc0, !UPT ;  /* 0x0000000114057892 */ /* 0x000fe4000f8ec0ff */
[----:B------:R-:W-:Y:S02]  /*07c0*/  MOV R15, UR20 ;  /* 0x00000014000f7c02 */ /* 0x000fe40008000f00 */
[----:B------:R-:W-:Y:S01]  /*07d0*/  UISETP.NE.U32.AND UP1, UPT, UR5, 0x1, UPT ;  /* 0x000000010500788c */ /* 0x000fe2000bf25070 */
[----:B------:R-:W-:-:S04]  /*07e0*/  PLOP3.LUT P1, PT, PT, PT, UP0, 0x80, 0x8 ;  /* 0x000000000008781c */ /* 0x000fc80003f2f008 */
[----:B------:R-:W1:Y:S01]  /*07f0*/  @UP0 LDCU.128 UR8, c[0x0][0x380] ;  /* 0x00007000ff0807ac */ /* 0x000e620008000c00 */
[----:B------:R-:W-:Y:S01]  /*0800*/  PLOP3.LUT P0, PT, PT, PT, UP1, 0x80, 0x8 ;  /* 0x000000000008781c */ /* 0x000fe20003f0f018 */
[----:B------:R-:W2:Y:S04]  /*0810*/  @UP0 LDCU.64 UR6, c[0x0][0x380] ;  /* 0x00007000ff0607ac */ /* 0x000ea80008000a00 */
[----:B------:R-:W3:Y:S03]  /*0820*/  @!UP1 LDCU.128 UR12, c[0x0][0x380] ;  /* 0x00007000ff0c97ac */ /* 0x000ee60008000c00 */
[C---:B------:R-:W-:Y:S02]  /*0830*/  @P1 IADD3 R3, PT, PT, R13.reuse, UR4, RZ ;  /* 0x000000040d031c10 */ /* 0x040fe4000fffe0ff */
[----:B------:R-:W-:Y:S01]  /*0840*/  @P1 IADD3 R6, P2, PT, R13, UR4, RZ ;  /* 0x000000040d061c10 */ /* 0x000fe2000ff5e0ff */
[----:B------:R-:W-:Y:S01]  /*0850*/  @UP0 UIADD3 UR4, UPT, UPT, UR4, 0x2, URZ ;  /* 0x0000000204040890 */ /* 0x000fe2000fffe0ff */
[----:B-1----:R-:W-:-:S02]  /*0860*/  MOV R10, UR8 ;  /* 0x00000008000a7c02 */ /* 0x002fc40008000f00 */
[----:B------:R-:W-:Y:S02]  /*0870*/  MOV R11, UR9 ;  /* 0x00000009000b7c02 */ /* 0x000fe40008000f00 */
[----:B------:R-:W-:Y:S02]  /*0880*/  MOV R4, UR10 ;  /* 0x0000000a00047c02 */ /* 0x000fe40008000f00 */
[----:B------:R-:W-:Y:S01]  /*0890*/  MOV R5, UR11 ;  /* 0x0000000b00057c02 */ /* 0x000fe20008000f00 */
[----:B------:R-:W-:-:S04]  /*08a0*/  @P1 IMAD.WIDE.U32 R10, R3, 0x4, R10 ;  /* 0x00000004030a1825 */ /* 0x000fc800078e000a */
[----:B------:R-:W-:Y:S01]  /*08b0*/  @P1 IMAD R3, R7, UR20, R0 ;  /* 0x0000001407031c24 */ /* 0x000fe2000f8e0200 */
[----:B------:R-:W-:Y:S01]  /*08c0*/  @P1 IADD3.X R7, PT, PT, RZ, RZ, RZ, P2, !PT ;  /* 0x000000ffff071210 */ /* 0x000fe200017fe4ff */
[----:B0-----:R-:W4:Y:S01]  /*08d0*/  @P1 LDG.E R11, desc[UR18][R10.64] ;  /* 0x000000120a0b1981 */ /* 0x001f22000c1e1900 */
[C---:B--2---:R-:W-:Y:S01]  /*08e0*/  @P1 LEA R2, P2, R6.reuse, UR6, 0x2 ;  /* 0x0000000606021c11 */ /* 0x044fe2000f8410ff */
[----:B------:R-:W-:Y:S01]  /*08f0*/  @P1 IMAD.WIDE R4, R3, 0x4, R4 ;  /* 0x0000000403041825 */ /* 0x000fe200078e0204 */
[----:B------:R-:W-:Y:S02]  /*0900*/  MOV R19, UR4 ;  /* 0x0000000400137c02 */ /* 0x000fe40008000f00 */
[----:B------:R-:W-:Y:S01]  /*0910*/  @P1 LEA.HI.X R3, R6, UR7, R7, 0x2, P2 ;  /* 0x0000000706031c11 */ /* 0x000fe200090f1407 */
[----:B---3--:R-:W-:Y:S01]  /*0920*/  IMAD.U32 R6, RZ, RZ, UR12 ;  /* 0x0000000cff067e24 */ /* 0x008fe2000f8e00ff */
[----:B------:R-:W-:Y:S01]  /*0930*/  MOV R7, UR13 ;  /* 0x0000000d00077c02 */ /* 0x000fe20008000f00 */
[----:B------:R-:W-:Y:S01]  /*0940*/  @P1 IMAD.WIDE R14, R15, 0x4, R4 ;  /* 0x000000040f0e1825 */ /* 0x000fe200078e0204 */
[----:B------:R-:W-:Y:S01]  /*0950*/  @!P0 IADD3 R17, PT, PT, R13, UR4, RZ ;  /* 0x000000040d118c10 */ /* 0x000fe2000fffe0ff */
[----:B------:R-:W4:Y:S01]  /*0960*/  @P1 LDG.E R4, desc[UR18][R4.64] ;  /* 0x0000001204041981 */ /* 0x000f22000c1e1900 */
[----:B------:R-:W-:Y:S01]  /*0970*/  MOV R8, UR14 ;  /* 0x0000000e00087c02 */ /* 0x000fe20008000f00 */
[----:B------:R-:W-:Y:S01]  /*0980*/  @!P0 IMAD R19, R19, UR20, R0 ;  /* 0x0000001413138c24 */ /* 0x000fe2000f8e0200 */
[----:B------:R-:W-:Y:S01]  /*0990*/  MOV R9, UR15 ;  /* 0x0000000f00097c02 */ /* 0x000fe20008000f00 */
[----:B------:R-:W-:Y:S01]  /*09a0*/  @!P0 IMAD.WIDE.U32 R6, R17, 0x4, R6 ;  /* 0x0000000411068825 */ /* 0x000fe200078e0006 */
[----:B------:R-:W2:Y:S03]  /*09b0*/  @P1 LDG.E R14, desc[UR18][R14.64] ;  /* 0x000000120e0e1981 */ /* 0x000ea6000c1e1900 */
[----:B------:R-:W-:Y:S01]  /*09c0*/  @!P0 IMAD.WIDE R8, R19, 0x4, R8 ;  /* 0x0000000413088825 */ /* 0x000fe200078e0208 */
[----:B------:R-:W2:Y:S04]  /*09d0*/  @P1 LDG.E R2, desc[UR18][R2.64+0x4] ;  /* 0x0000041202021981 */ /* 0x000ea8000c1e1900 */
[----:B------:R-:W3:Y:S04]  /*09e0*/  @!P0 LDG.E R7, desc[UR18][R6.64] ;  /* 0x0000001206078981 */ /* 0x000ee8000c1e1900 */
[----:B------:R-:W3:Y:S01]  /*09f0*/  @!P0 LDG.E R8, desc[UR18][R8.64] ;  /* 0x0000001208088981 */ /* 0x000ee2000c1e1900 */
[----:B----4-:R-:W-:-:S04]  /*0a00*/  @P1 FFMA R11, R11, R4, R12 ;  /* 0x000000040b0b1223 */ /* 0x010fc8000000000c */
[----:B--2---:R-:W-:-:S04]  /*0a10*/  @P1 FFMA R12, R2, R14, R11 ;  /* 0x0000000e020c1223 */ /* 0x004fc8000000000b */
[----:B---3--:R-:W-:-:S07]  /*0a20*/  @!P0 FFMA R12, R7, R8, R12 ;  /* 0x00000008070c8223 */ /* 0x008fce000000000c */
.L_x_2:
[----:B------:R-:W1:Y:S01]  /*0a30*/  LDC.64 R2, c[0x0][0x390] ;  /* 0x0000e400ff027b82 */ /* 0x000e620000000a00 */
[----:B------:R-:W-:-:S05]  /*0a40*/  IADD3 R13, PT, PT, R0, R13, RZ ;  /* 0x0000000d000d7210 */ /* 0x000fca0007ffe0ff */
[----:B-1----:R-:W-:-:S05]  /*0a50*/  IMAD.WIDE R2, R13, 0x4, R2 ;  /* 0x000000040d027825 */ /* 0x002fca00078e0202 */
[----:B0-----:R-:W-:Y:S01]  /*0a60*/  STG.E desc[UR18][R2.64], R12 ;  /* 0x0000000c02007986 */ /* 0x001fe2000c101912 */
[----:B------:R-:W-:Y:S05]  /*0a70*/  EXIT ;  /* 0x000000000000794d */ /* 0x000fea0003800000 */
.L_x_4:
[----:B------:R-:W-:-:S00]  /*0a80*/  BRA `(.L_x_4) ;  /* 0xfffffffc00fc7947 */ /* 0x000fc0000383ffff */
[----:B------:R-:W-:-:S00]  /*0a90*/  NOP ;  /* 0x0000000000007918 */ /* 0x000fc00000000000 */
        /* <DEDUP_REMOVED lines=14> */
.L_x_5:


//--------------------- .nv.shared.reserved.0     --------------------------
	.section	.nv.shared.reserved.0,"aw",@nobits
	.weak		__nv_reservedSMEM_offset_0_alias
	.size		__nv_reservedSMEM_offset_0_alias, 0, 64
	.other		__nv_reservedSMEM_offset_0_alias,@"STO_CUDA_RESERVED_SHARED STV_DEFAULT"
__nv_reservedSMEM_offset_0_alias:
	.zero		0
	.zero		64


//--------------------- .nv.constant0._Z13matrixMulCUDAPfS_S_i --------------------------
	.section	.nv.constant0._Z13matrixMulCUDAPfS_S_i,"a",@progbits
	.sectionflags	@""
	.align	4
.nv.constant0._Z13matrixMulCUDAPfS_S_i:
	.zero		924


//--------------------- SYMBOLS --------------------------

	.type		.nv.reservedSmem.offset0,@object
	.size		.nv.reservedSmem.offset0,0x4
